//
// Generated by NVIDIA NVVM Compiler
//
// Compiler Build ID: CL-36424714
// Cuda compilation tools, release 13.0, V13.0.88
// Based on NVVM 20.0.0
//

.version 9.0
.target sm_100
.address_size 64

	// .globl	_Z7ComputePciiidddd

.visible .entry _Z7ComputePciiidddd(
	.param .u64 .ptr .align 1 _Z7ComputePciiidddd_param_0,
	.param .u32 _Z7ComputePciiidddd_param_1,
	.param .u32 _Z7ComputePciiidddd_param_2,
	.param .u32 _Z7ComputePciiidddd_param_3,
	.param .f64 _Z7ComputePciiidddd_param_4,
	.param .f64 _Z7ComputePciiidddd_param_5,
	.param .f64 _Z7ComputePciiidddd_param_6,
	.param .f64 _Z7ComputePciiidddd_param_7
)
{
	.reg .pred 	%p<5>;
	.reg .b32 	%r<23>;
	.reg .b64 	%rd<5>;
	.reg .b64 	%fd<29>;

	ld.param.u64 	%rd1, [_Z7ComputePciiidddd_param_0];
	ld.param.u32 	%r7, [_Z7ComputePciiidddd_param_1];
	ld.param.u32 	%r8, [_Z7ComputePciiidddd_param_2];
	ld.param.u32 	%r9, [_Z7ComputePciiidddd_param_3];
	ld.param.f64 	%fd7, [_Z7ComputePciiidddd_param_4];
	ld.param.f64 	%fd8, [_Z7ComputePciiidddd_param_5];
	ld.param.f64 	%fd9, [_Z7ComputePciiidddd_param_6];
	ld.param.f64 	%fd10, [_Z7ComputePciiidddd_param_7];
	mov.u32 	%r10, %ctaid.x;
	mov.u32 	%r11, %ntid.x;
	mov.u32 	%r12, %tid.x;
	mad.lo.s32 	%r1, %r10, %r11, %r12;
	mul.lo.s32 	%r13, %r8, %r7;
	setp.ge.s32 	%p1, %r1, %r13;
	@%p1 bra 	$L__BB0_7;
	div.s32 	%r15, %r1, %r7;
	mul.lo.s32 	%r16, %r15, %r7;
	sub.s32 	%r17, %r1, %r16;
	sub.f64 	%fd11, %fd8, %fd7;
	cvt.rn.f64.s32 	%fd12, %r7;
	div.rn.f64 	%fd13, %fd11, %fd12;
	sub.f64 	%fd14, %fd10, %fd9;
	cvt.rn.f64.s32 	%fd15, %r8;
	div.rn.f64 	%fd16, %fd14, %fd15;
	cvt.rn.f64.s32 	%fd17, %r17;
	fma.rn.f64 	%fd1, %fd13, %fd17, %fd7;
	cvt.rn.f64.s32 	%fd18, %r15;
	mul.f64 	%fd19, %fd16, %fd18;
	sub.f64 	%fd2, %fd10, %fd19;
	setp.lt.s32 	%p2, %r9, 1;
	mov.b32 	%r22, 0;
	@%p2 bra 	$L__BB0_6;
	mov.f64 	%fd27, 0d0000000000000000;
	mov.b32 	%r20, 0;
	mov.f64 	%fd28, %fd27;
$L__BB0_3:
	mul.f64 	%fd21, %fd28, %fd28;
	mul.f64 	%fd22, %fd27, %fd27;
	sub.f64 	%fd23, %fd21, %fd22;
	add.f64 	%fd5, %fd1, %fd23;
	add.f64 	%fd24, %fd28, %fd28;
	fma.rn.f64 	%fd27, %fd24, %fd27, %fd2;
	mul.f64 	%fd25, %fd5, %fd5;
	fma.rn.f64 	%fd26, %fd27, %fd27, %fd25;
	setp.gt.f64 	%p3, %fd26, 0d4010000000000000;
	mov.u32 	%r21, %r20;
	@%p3 bra 	$L__BB0_5;
	add.s32 	%r20, %r20, 1;
	setp.ne.s32 	%p4, %r20, %r9;
	mov.f64 	%fd28, %fd5;
	mov.u32 	%r21, %r9;
	@%p4 bra 	$L__BB0_3;
$L__BB0_5:
	mul.lo.s32 	%r22, %r21, 255;
$L__BB0_6:
	div.s32 	%r19, %r22, %r9;
	cvt.s64.s32 	%rd2, %r1;
	cvta.to.global.u64 	%rd3, %rd1;
	add.s64 	%rd4, %rd3, %rd2;
	st.global.u8 	[%rd4], %r19;
$L__BB0_7:
	ret;

}


// ===== COMPILED SASS (sm_100) =====

	.target	sm_100

	.elftype	@"ET_EXEC"


//--------------------- .note.nv.tkinfo           --------------------------
	.section	.note.nv.tkinfo,"",@"SHT_NOTE"
	.sectionflags	@"SHF_NOTE_NV_TKINFO"
	.tkinfo
        /*0018*/ 	.word	0x00000002
        /*0030*/ 	.string	""
        /*0030*/ 	.string	"ptxas"
        /*0030*/ 	.string	"Cuda compilation tools, release 13.0, V13.0.88"
        /*0030*/ 	.string	"Build cuda_13.0.r13.0/compiler.36424714_0"
        /*0030*/ 	.string	"-arch sm_100 -m 64 "



//--------------------- .note.nv.cuinfo           --------------------------
	.section	.note.nv.cuinfo,"",@"SHT_NOTE"
	.sectionflags	@"SHF_NOTE_NV_CUINFO"
        /*0018*/ 	.short	0x0002
        /*001a*/ 	.short	0x0064
        /*001c*/ 	.short	0x0082
	.zero		2


//--------------------- .nv.info                  --------------------------
	.section	.nv.info,"",@"SHT_CUDA_INFO"
	.align	4


	//----- nvinfo : EIATTR_REGCOUNT
	.align		4
        /*0000*/ 	.byte	0x04, 0x2f
        /*0002*/ 	.short	(.L_1 - .L_0)
	.align		4
.L_0:
        /*0004*/ 	.word	index@(_Z7ComputePciiidddd)
        /*0008*/ 	.word	0x0000001c


	//----- nvinfo : EIATTR_FRAME_SIZE
	.align		4
.L_1:
        /*000c*/ 	.byte	0x04, 0x11
        /*000e*/ 	.short	(.L_3 - .L_2)
	.align		4
.L_2:
        /*0010*/ 	.word	index@($__internal_0_$__cuda_sm20_div_rn_f64_full)
        /*0014*/ 	.word	0x00000000


	//----- nvinfo : EIATTR_FRAME_SIZE
	.align		4
.L_3:
        /*0018*/ 	.byte	0x04, 0x11
        /*001a*/ 	.short	(.L_5 - .L_4)
	.align		4
.L_4:
        /*001c*/ 	.word	index@(_Z7ComputePciiidddd)
        /*0020*/ 	.word	0x00000000


	//----- nvinfo : EIATTR_MIN_STACK_SIZE
	.align		4
.L_5:
        /*0024*/ 	.byte	0x04, 0x12
        /*0026*/ 	.short	(.L_7 - .L_6)
	.align		4
.L_6:
        /*0028*/ 	.word	index@(_Z7ComputePciiidddd)
        /*002c*/ 	.word	0x00000000
.L_7:


//--------------------- .nv.compat                --------------------------
	.section	.nv.compat,"",@"SHT_CUDA_COMPAT_INFO"
	.align	4
        /*0000*/ 	.byte	0x02, 0x09, 0x00, 0x00, 0x02, 0x02, 0x01, 0x00, 0x02, 0x05, 0x05, 0x00, 0x03, 0x07, 0x01, 0x01
        /*0010*/ 	.byte	0x02, 0x03, 0x00, 0x00, 0x02, 0x06, 0x01, 0x00, 0x04, 0x0b, 0x08, 0x00, 0x01, 0x00, 0x00, 0x00
        /*0020*/ 	.byte	0x00, 0x00, 0x00, 0x00


//--------------------- .nv.info._Z7ComputePciiidddd --------------------------
	.section	.nv.info._Z7ComputePciiidddd,"",@"SHT_CUDA_INFO"
	.sectionflags	@""
	.align	4


	//----- nvinfo : EIATTR_CUDA_API_VERSION
	.align		4
        /*0000*/ 	.byte	0x04, 0x37
        /*0002*/ 	.short	(.L_9 - .L_8)
.L_8:
        /*0004*/ 	.word	0x00000082


	//----- nvinfo : EIATTR_KPARAM_INFO
	.align		4
.L_9:
        /*0008*/ 	.byte	0x04, 0x17
        /*000a*/ 	.short	(.L_11 - .L_10)
.L_10:
        /*000c*/ 	.word	0x00000000
        /*0010*/ 	.short	0x0007
        /*0012*/ 	.short	0x0030
        /*0014*/ 	.byte	0x00, 0xf0, 0x21, 0x00


	//----- nvinfo : EIATTR_KPARAM_INFO
	.align		4
.L_11:
        /*0018*/ 	.byte	0x04, 0x17
        /*001a*/ 	.short	(.L_13 - .L_12)
.L_12:
        /*001c*/ 	.word	0x00000000
        /*0020*/ 	.short	0x0006
        /*0022*/ 	.short	0x0028
        /*0024*/ 	.byte	0x00, 0xf0, 0x21, 0x00


	//----- nvinfo : EIATTR_KPARAM_INFO
	.align		4
.L_13:
        /*0028*/ 	.byte	0x04, 0x17
        /*002a*/ 	.short	(.L_15 - .L_14)
.L_14:
        /*002c*/ 	.word	0x00000000
        /*0030*/ 	.short	0x0005
        /*0032*/ 	.short	0x0020
        /*0034*/ 	.byte	0x00, 0xf0, 0x21, 0x00


	//----- nvinfo : EIATTR_KPARAM_INFO
	.align		4
.L_15:
        /*0038*/ 	.byte	0x04, 0x17
        /*003a*/ 	.short	(.L_17 - .L_16)
.L_16:
        /*003c*/ 	.word	0x00000000
        /*0040*/ 	.short	0x0004
        /*0042*/ 	.short	0x0018
        /*0044*/ 	.byte	0x00, 0xf0, 0x21, 0x00


	//----- nvinfo : EIATTR_KPARAM_INFO
	.align		4
.L_17:
        /*0048*/ 	.byte	0x04, 0x17
        /*004a*/ 	.short	(.L_19 - .L_18)
.L_18:
        /*004c*/ 	.word	0x00000000
        /*0050*/ 	.short	0x0003
        /*0052*/ 	.short	0x0010
        /*0054*/ 	.byte	0x00, 0xf0, 0x11, 0x00


	//----- nvinfo : EIATTR_KPARAM_INFO
	.align		4
.L_19:
        /*0058*/ 	.byte	0x04, 0x17
        /*005a*/ 	.short	(.L_21 - .L_20)
.L_20:
        /*005c*/ 	.word	0x00000000
        /*0060*/ 	.short	0x0002
        /*0062*/ 	.short	0x000c
        /*0064*/ 	.byte	0x00, 0xf0, 0x11, 0x00


	//----- nvinfo : EIATTR_KPARAM_INFO
	.align		4
.L_21:
        /*0068*/ 	.byte	0x04, 0x17
        /*006a*/ 	.short	(.L_23 - .L_22)
.L_22:
        /*006c*/ 	.word	0x00000000
        /*0070*/ 	.short	0x0001
        /*0072*/ 	.short	0x0008
        /*0074*/ 	.byte	0x00, 0xf0, 0x11, 0x00


	//----- nvinfo : EIATTR_KPARAM_INFO
	.align		4
.L_23:
        /*0078*/ 	.byte	0x04, 0x17
        /*007a*/ 	.short	(.L_25 - .L_24)
.L_24:
        /*007c*/ 	.word	0x00000000
        /*0080*/ 	.short	0x0000
        /*0082*/ 	.short	0x0000
        /*0084*/ 	.byte	0x00, 0xf5, 0x21, 0x00


	//----- nvinfo : EIATTR_SPARSE_MMA_MASK
	.align		4
.L_25:
        /*0088*/ 	.byte	0x03, 0x50
        /*008a*/ 	.short	0x0000


	//----- nvinfo : EIATTR_MAXREG_COUNT
	.align		4
        /*008c*/ 	.byte	0x03, 0x1b
        /*008e*/ 	.short	0x00ff


	//----- nvinfo : EIATTR_MERCURY_ISA_VERSION
	.align		4
        /*0090*/ 	.byte	0x03, 0x5f
        /*0092*/ 	.short	0x0101


	//----- nvinfo : EIATTR_VRC_CTA_INIT_COUNT
	.align		4
        /*0094*/ 	.byte	0x02, 0x4a
	.zero		1
	.zero		1


	//----- nvinfo : EIATTR_EXIT_INSTR_OFFSETS
	.align		4
        /*0098*/ 	.byte	0x04, 0x1c
        /*009a*/ 	.short	(.L_27 - .L_26)


	//   ....[0]....
.L_26:
        /*009c*/ 	.word	0x00000080


	//   ....[1]....
        /*00a0*/ 	.word	0x00000930


	//----- nvinfo : EIATTR_CRS_STACK_SIZE
	.align		4
.L_27:
        /*00a4*/ 	.byte	0x04, 0x1e
        /*00a6*/ 	.short	(.L_29 - .L_28)
.L_28:
        /*00a8*/ 	.word	0x00000000


	//----- nvinfo : EIATTR_CBANK_PARAM_SIZE
	.align		4
.L_29:
        /*00ac*/ 	.byte	0x03, 0x19
        /*00ae*/ 	.short	0x0038


	//----- nvinfo : EIATTR_PARAM_CBANK
	.align		4
        /*00b0*/ 	.byte	0x04, 0x0a
        /*00b2*/ 	.short	(.L_31 - .L_30)
	.align		4
.L_30:
        /*00b4*/ 	.word	index@(.nv.constant0._Z7ComputePciiidddd)
        /*00b8*/ 	.short	0x0380
        /*00ba*/ 	.short	0x0038


	//----- nvinfo : EIATTR_SW_WAR
	.align		4
.L_31:
        /*00bc*/ 	.byte	0x04, 0x36
        /*00be*/ 	.short	(.L_33 - .L_32)
.L_32:
        /*00c0*/ 	.word	0x00000008
.L_33:


//--------------------- .nv.callgraph             --------------------------
	.section	.nv.callgraph,"",@"SHT_CUDA_CALLGRAPH"
	.align	4
	.sectionentsize	8
	.align		4
        /*0000*/ 	.word	0x00000000
	.align		4
        /*0004*/ 	.word	0xffffffff
	.align		4
        /*0008*/ 	.word	0x00000000
	.align		4
        /*000c*/ 	.word	0xfffffffe
	.align		4
        /*0010*/ 	.word	0x00000000
	.align		4
        /*0014*/ 	.word	0xfffffffd
	.align		4
        /*0018*/ 	.word	0x00000000
	.align		4
        /*001c*/ 	.word	0xfffffffc


//--------------------- .text._Z7ComputePciiidddd --------------------------
	.section	.text._Z7ComputePciiidddd,"ax",@progbits
	.align	128
        .global         _Z7ComputePciiidddd
        .type           _Z7ComputePciiidddd,@function
        .size           _Z7ComputePciiidddd,(.L_x_12 - _Z7ComputePciiidddd)
        .other          _Z7ComputePciiidddd,@"STO_CUDA_ENTRY STV_DEFAULT"
_Z7ComputePciiidddd:
.text._Z7ComputePciiidddd:
[----:B------:R-:W-:Y:S01]  /*0000*/  LDC R1, c[0x0][0x37c] ;  /* 0x0000df00ff017b82 */ /* 0x000fe20000000800 */
[----:B------:R-:W0:Y:S07]  /*0010*/  S2R R0, SR_TID.X ;  /* 0x0000000000007919 */ /* 0x000e2e0000002100 */
[----:B------:R-:W0:Y:S08]  /*0020*/  S2UR UR4, SR_CTAID.X ;  /* 0x00000000000479c3 */ /* 0x000e300000002500 */
[----:B------:R-:W0:Y:S08]  /*0030*/  LDC R13, c[0x0][0x360] ;  /* 0x0000d800ff0d7b82 */ /* 0x000e300000000800 */
[----:B------:R-:W1:Y:S01]  /*0040*/  LDC.64 R6, c[0x0][0x388] ;  /* 0x0000e200ff067b82 */ /* 0x000e620000000a00 */
[----:B0-----:R-:W-:-:S02]  /*0050*/  IMAD R13, R13, UR4, R0 ;  /* 0x000000040d0d7c24 */ /* 0x001fc4000f8e0200 */
[----:B-1----:R-:W-:-:S05]  /*0060*/  IMAD R0, R7, R6, RZ ;  /* 0x0000000607007224 */ /* 0x002fca00078e02ff */
[----:B------:R-:W-:-:S13]  /*0070*/  ISETP.GE.AND P0, PT, R13, R0, PT ;  /* 0x000000000d00720c */ /* 0x000fda0003f06270 */
[----:B------:R-:W-:Y:S05]  /*0080*/  @P0 EXIT ;  /* 0x000000000000094d */ /* 0x000fea0003800000 */
[----:B------:R-:W-:Y:S01]  /*0090*/  IABS R0, R6 ;  /* 0x0000000600007213 */ /* 0x000fe20000000000 */
[----:B------:R-:W0:Y:S01]  /*00a0*/  I2F.F64 R4, R6 ;  /* 0x0000000600047312 */ /* 0x000e220000201c00 */
[----:B------:R-:W-:Y:S01]  /*00b0*/  IMAD.MOV.U32 R2, RZ, RZ, 0x1 ;  /* 0x00000001ff027424 */ /* 0x000fe200078e00ff */
[----:B------:R-:W-:Y:S01]  /*00c0*/  IABS R14, R13 ;  /* 0x0000000d000e7213 */ /* 0x000fe20000000000 */
[----:B------:R-:W-:Y:S01]  /*00d0*/  IMAD.MOV.U32 R8, RZ, RZ, RZ ;  /* 0x000000ffff087224 */ /* 0x000fe200078e00ff */
[----:B------:R-:W1:Y:S04]  /*00e0*/  LDCU.64 UR4, c[0x0][0x3a0] ;  /* 0x00007400ff0477ac */ /* 0x000e680008000a00 */
[----:B------:R-:W2:Y:S08]  /*00f0*/  I2F.RP R7, R0 ;  /* 0x0000000000077306 */ /* 0x000eb00000209400 */
[----:B0-----:R-:W0:Y:S08]  /*0100*/  MUFU.RCP64H R3, R5 ;  /* 0x0000000500037308 */ /* 0x001e300000001800 */
[----:B--2---:R-:W2:Y:S01]  /*0110*/  MUFU.RCP R7, R7 ;  /* 0x0000000700077308 */ /* 0x004ea20000001000 */
[----:B0-----:R-:W-:Y:S01]  /*0120*/  DFMA R10, -R4, R2, 1 ;  /* 0x3ff00000040a742b */ /* 0x001fe20000000102 */
[----:B--2---:R-:W-:-:S07]  /*0130*/  VIADD R12, R7, 0xffffffe ;  /* 0x0ffffffe070c7836 */ /* 0x004fce0000000000 */
[----:B------:R-:W-:Y:S01]  /*0140*/  DFMA R10, R10, R10, R10 ;  /* 0x0000000a0a0a722b */ /* 0x000fe2000000000a */
[----:B------:R-:W0:Y:S07]  /*0150*/  F2I.FTZ.U32.TRUNC.NTZ R9, R12 ;  /* 0x0000000c00097305 */ /* 0x000e2e000021f000 */
[----:B------:R-:W-:Y:S01]  /*0160*/  DFMA R10, R2, R10, R2 ;  /* 0x0000000a020a722b */ /* 0x000fe20000000002 */
[----:B0-----:R-:W-:-:S04]  /*0170*/  IMAD.MOV R15, RZ, RZ, -R9 ;  /* 0x000000ffff0f7224 */ /* 0x001fc800078e0a09 */
[----:B------:R-:W-:-:S04]  /*0180*/  IMAD R15, R15, R0, RZ ;  /* 0x000000000f0f7224 */ /* 0x000fc800078e02ff */
[----:B------:R-:W-:Y:S02]  /*0190*/  IMAD.HI.U32 R7, R9, R15, R8 ;  /* 0x0000000f09077227 */ /* 0x000fe400078e0008 */
[----:B------:R-:W1:Y:S02]  /*01a0*/  LDC.64 R8, c[0x0][0x398] ;  /* 0x0000e600ff087b82 */ /* 0x000e640000000a00 */
[----:B------:R-:W-:-:S04]  /*01b0*/  IMAD.MOV.U32 R15, RZ, RZ, R14 ;  /* 0x000000ffff0f7224 */ /* 0x000fc800078e000e */
[----:B------:R-:W-:-:S04]  /*01c0*/  IMAD.HI.U32 R7, R7, R15, RZ ;  /* 0x0000000f07077227 */ /* 0x000fc800078e00ff */
[----:B------:R-:W-:-:S04]  /*01d0*/  IMAD.MOV R2, RZ, RZ, -R7 ;  /* 0x000000ffff027224 */ /* 0x000fc800078e0a07 */
[----:B------:R-:W-:Y:S01]  /*01e0*/  IMAD R15, R0, R2, R15 ;  /* 0x00000002000f7224 */ /* 0x000fe200078e020f */
[----:B------:R-:W-:-:S04]  /*01f0*/  DFMA R2, -R4, R10, 1 ;  /* 0x3ff000000402742b */ /* 0x000fc8000000010a */
[----:B------:R-:W-:-:S04]  /*0200*/  ISETP.GT.U32.AND P2, PT, R0, R15, PT ;  /* 0x0000000f0000720c */ /* 0x000fc80003f44070 */
[----:B------:R-:W-:Y:S02]  /*0210*/  DFMA R2, R10, R2, R10 ;  /* 0x000000020a02722b */ /* 0x000fe4000000000a */
[----:B-1----:R-:W-:-:S07]  /*0220*/  DADD R8, -R8, UR4 ;  /* 0x0000000408087e29 */ /* 0x002fce0008000100 */
[----:B------:R-:W-:Y:S01]  /*0230*/  @!P2 IMAD.IADD R15, R15, 0x1, -R0 ;  /* 0x000000010f0fa824 */ /* 0x000fe200078e0a00 */
[----:B------:R-:W-:Y:S01]  /*0240*/  DMUL R10, R8, R2 ;  /* 0x00000002080a7228 */ /* 0x000fe20000000000 */
[----:B------:R-:W-:Y:S01]  /*0250*/  @!P2 VIADD R7, R7, 0x1 ;  /* 0x000000010707a836 */ /* 0x000fe20000000000 */
[----:B------:R-:W-:Y:S02]  /*0260*/  ISETP.NE.AND P2, PT, R6, RZ, PT ;  /* 0x000000ff0600720c */ /* 0x000fe40003f45270 */
[----:B------:R-:W-:Y:S02]  /*0270*/  ISETP.GE.U32.AND P0, PT, R15, R0, PT ;  /* 0x000000000f00720c */ /* 0x000fe40003f06070 */
[----:B------:R-:W-:Y:S02]  /*0280*/  LOP3.LUT R0, R13, R6, RZ, 0x3c, !PT ;  /* 0x000000060d007212 */ /* 0x000fe400078e3cff */
[----:B------:R-:W-:Y:S02]  /*0290*/  DFMA R14, -R4, R10, R8 ;  /* 0x0000000a040e722b */ /* 0x000fe40000000108 */
[----:B------:R-:W-:-:S06]  /*02a0*/  ISETP.GE.AND P1, PT, R0, RZ, PT ;  /* 0x000000ff0000720c */ /* 0x000fcc0003f26270 */
[----:B------:R-:W-:Y:S01]  /*02b0*/  DFMA R2, R2, R14, R10 ;  /* 0x0000000e0202722b */ /* 0x000fe2000000000a */
[----:B------:R-:W-:-:S04]  /*02c0*/  @P0 VIADD R7, R7, 0x1 ;  /* 0x0000000107070836 */ /* 0x000fc80000000000 */
[----:B------:R-:W-:-:S05]  /*02d0*/  IMAD.MOV.U32 R0, RZ, RZ, R7 ;  /* 0x000000ffff007224 */ /* 0x000fca00078e0007 */
[----:B------:R-:W-:Y:S01]  /*02e0*/  FFMA R7, RZ, R5, R3 ;  /* 0x00000005ff077223 */ /* 0x000fe20000000003 */
[----:B------:R-:W-:Y:S02]  /*02f0*/  @!P1 IADD3 R0, PT, PT, -R0, RZ, RZ ;  /* 0x000000ff00009210 */ /* 0x000fe40007ffe1ff */
[----:B------:R-:W-:Y:S02]  /*0300*/  FSETP.GEU.AND P1, PT, |R9|, 6.5827683646048100446e-37, PT ;  /* 0x036000000900780b */ /* 0x000fe40003f2e200 */
[----:B------:R-:W-:Y:S02]  /*0310*/  FSETP.GT.AND P0, PT, |R7|, 1.469367938527859385e-39, PT ;  /* 0x001000000700780b */ /* 0x000fe40003f04200 */
[----:B------:R-:W-:-:S05]  /*0320*/  @!P2 LOP3.LUT R0, RZ, R6, RZ, 0x33, !PT ;  /* 0x00000006ff00a212 */ /* 0x000fca00078e33ff */
[----:B------:R-:W-:-:S04]  /*0330*/  IMAD.MOV R12, RZ, RZ, -R0 ;  /* 0x000000ffff0c7224 */ /* 0x000fc800078e0a00 */
[----:B------:R-:W-:Y:S02]  /*0340*/  IMAD R12, R6, R12, R13 ;  /* 0x0000000c060c7224 */ /* 0x000fe400078e020d */
[----:B------:R-:W-:Y:S05]  /*0350*/  @P0 BRA P1, `(.L_x_0) ;  /* 0x00000000001c0947 */ /* 0x000fea0000800000 */
[----:B------:R-:W-:Y:S01]  /*0360*/  IMAD.MOV.U32 R19, RZ, RZ, R9 ;  /* 0x000000ffff137224 */ /* 0x000fe200078e0009 */
[----:B------:R-:W-:Y:S01]  /*0370*/  MOV R14, 0x3b0 ;  /* 0x000003b0000e7802 */ /* 0x000fe20000000f00 */
[----:B------:R-:W-:Y:S02]  /*0380*/  IMAD.MOV.U32 R18, RZ, RZ, R8 ;  /* 0x000000ffff127224 */ /* 0x000fe400078e0008 */
[----:B------:R-:W-:-:S07]  /*0390*/  IMAD.MOV.U32 R9, RZ, RZ, R5 ;  /* 0x000000ffff097224 */ /* 0x000fce00078e0005 */
[----:B------:R-:W-:Y:S05]  /*03a0*/  CALL.REL.NOINC `($__internal_0_$__cuda_sm20_div_rn_f64_full) ;  /* 0x0000000400647944 */ /* 0x000fea0003c00000 */
[----:B------:R-:W-:Y:S02]  /*03b0*/  IMAD.MOV.U32 R2, RZ, RZ, R4 ;  /* 0x000000ffff027224 */ /* 0x000fe400078e0004 */
[----:B------:R-:W-:-:S07]  /*03c0*/  IMAD.MOV.U32 R3, RZ, RZ, R5 ;  /* 0x000000ffff037224 */ /* 0x000fce00078e0005 */
.L_x_0:
[----:B------:R-:W0:Y:S01]  /*03d0*/  LDCU UR4, c[0x0][0x38c] ;  /* 0x00007180ff0477ac */ /* 0x000e220008000800 */
[----:B------:R-:W-:Y:S01]  /*03e0*/  IMAD.MOV.U32 R4, RZ, RZ, 0x1 ;  /* 0x00000001ff047424 */ /* 0x000fe200078e00ff */
[----:B------:R-:W1:Y:S01]  /*03f0*/  LDC.64 R18, c[0x0][0x3a8] ;  /* 0x0000ea00ff127b82 */ /* 0x000e620000000a00 */
[----:B0-----:R-:W0:Y:S01]  /*0400*/  I2F.F64 R6, UR4 ;  /* 0x0000000400067d12 */ /* 0x001e220008201c00 */
[----:B------:R-:W1:Y:S07]  /*0410*/  LDCU.64 UR4, c[0x0][0x3b0] ;  /* 0x00007600ff0477ac */ /* 0x000e6e0008000a00 */
[----:B0-----:R-:W0:Y:S01]  /*0420*/  MUFU.RCP64H R5, R7 ;  /* 0x0000000700057308 */ /* 0x001e220000001800 */
[----:B-1----:R-:W-:-:S10]  /*0430*/  DADD R18, -R18, UR4 ;  /* 0x0000000412127e29 */ /* 0x002fd40008000100 */
[----:B------:R-:W-:Y:S01]  /*0440*/  FSETP.GEU.AND P1, PT, |R19|, 6.5827683646048100446e-37, PT ;  /* 0x036000001300780b */ /* 0x000fe20003f2e200 */
[----:B0-----:R-:W-:-:S08]  /*0450*/  DFMA R8, -R6, R4, 1 ;  /* 0x3ff000000608742b */ /* 0x001fd00000000104 */
[----:B------:R-:W-:-:S08]  /*0460*/  DFMA R8, R8, R8, R8 ;  /* 0x000000080808722b */ /* 0x000fd00000000008 */
[----:B------:R-:W-:-:S08]  /*0470*/  DFMA R8, R4, R8, R4 ;  /* 0x000000080408722b */ /* 0x000fd00000000004 */
[----:B------:R-:W-:-:S08]  /*0480*/  DFMA R4, -R6, R8, 1 ;  /* 0x3ff000000604742b */ /* 0x000fd00000000108 */
[----:B------:R-:W-:-:S08]  /*0490*/  DFMA R4, R8, R4, R8 ;  /* 0x000000040804722b */ /* 0x000fd00000000008 */
[----:B------:R-:W-:-:S08]  /*04a0*/  DMUL R8, R18, R4 ;  /* 0x0000000412087228 */ /* 0x000fd00000000000 */
[----:B------:R-:W-:-:S08]  /*04b0*/  DFMA R10, -R6, R8, R18 ;  /* 0x00000008060a722b */ /* 0x000fd00000000112 */
[----:B------:R-:W-:-:S10]  /*04c0*/  DFMA R4, R4, R10, R8 ;  /* 0x0000000a0404722b */ /* 0x000fd40000000008 */
[----:B------:R-:W-:-:S05]  /*04d0*/  FFMA R8, RZ, R7, R5 ;  /* 0x00000007ff087223 */ /* 0x000fca0000000005 */
[----:B------:R-:W-:-:S13]  /*04e0*/  FSETP.GT.AND P0, PT, |R8|, 1.469367938527859385e-39, PT ;  /* 0x001000000800780b */ /* 0x000fda0003f04200 */
[----:B------:R-:W-:Y:S05]  /*04f0*/  @P0 BRA P1, `(.L_x_1) ;  /* 0x0000000000100947 */ /* 0x000fea0000800000 */
[----:B------:R-:W-:Y:S01]  /*0500*/  IMAD.MOV.U32 R4, RZ, RZ, R6 ;  /* 0x000000ffff047224 */ /* 0x000fe200078e0006 */
[----:B------:R-:W-:Y:S02]  /*0510*/  MOV R9, R7 ;  /* 0x0000000700097202 */ /* 0x000fe40000000f00 */
[----:B------:R-:W-:-:S07]  /*0520*/  MOV R14, 0x540 ;  /* 0x00000540000e7802 */ /* 0x000fce0000000f00 */
[----:B------:R-:W-:Y:S05]  /*0530*/  CALL.REL.NOINC `($__internal_0_$__cuda_sm20_div_rn_f64_full) ;  /* 0x0000000400007944 */ /* 0x000fea0003c00000 */
.L_x_1:
[----:B------:R-:W0:Y:S01]  /*0540*/  LDCU UR4, c[0x0][0x390] ;  /* 0x00007200ff0477ac */ /* 0x000e220008000800 */
[----:B------:R-:W1:Y:S01]  /*0550*/  I2F.F64 R8, R0 ;  /* 0x0000000000087312 */ /* 0x000e620000201c00 */
[----:B------:R-:W1:Y:S01]  /*0560*/  LDCU.64 UR8, c[0x0][0x3b0] ;  /* 0x00007600ff0877ac */ /* 0x000e620008000a00 */
[----:B------:R-:W2:Y:S06]  /*0570*/  LDCU.64 UR6, c[0x0][0x398] ;  /* 0x00007300ff0677ac */ /* 0x000eac0008000a00 */
[----:B------:R-:W2:Y:S01]  /*0580*/  I2F.F64 R6, R12 ;  /* 0x0000000c00067312 */ /* 0x000ea20000201c00 */
[----:B0-----:R-:W-:Y:S01]  /*0590*/  UISETP.GE.AND UP0, UPT, UR4, 0x1, UPT ;  /* 0x000000010400788c */ /* 0x001fe2000bf06270 */
[----:B-1----:R-:W-:-:S02]  /*05a0*/  DFMA R4, R8, -R4, UR8 ;  /* 0x0000000808047e2b */ /* 0x002fc40008000804 */
[----:B--2---:R-:W-:Y:S01]  /*05b0*/  DFMA R2, R6, R2, UR6 ;  /* 0x0000000606027e2b */ /* 0x004fe20008000002 */
[----:B------:R-:W-:-:S05]  /*05c0*/  IMAD.MOV.U32 R6, RZ, RZ, RZ ;  /* 0x000000ffff067224 */ /* 0x000fca00078e00ff */
[----:B------:R-:W-:Y:S05]  /*05d0*/  BRA.U !UP0, `(.L_x_2) ;  /* 0x00000001085c7547 */ /* 0x000fea000b800000 */
[----:B------:R-:W-:Y:S01]  /*05e0*/  BSSY.RECONVERGENT B0, `(.L_x_3) ;  /* 0x0000015000007945 */ /* 0x000fe20003800200 */
[----:B------:R-:W-:Y:S01]  /*05f0*/  IMAD.MOV.U32 R0, RZ, RZ, RZ ;  /* 0x000000ffff007224 */ /* 0x000fe200078e00ff */
[----:B------:R-:W-:Y:S02]  /*0600*/  CS2R R6, SRZ ;  /* 0x0000000000067805 */ /* 0x000fe4000001ff00 */
[----:B------:R-:W-:Y:S01]  /*0610*/  CS2R R8, SRZ ;  /* 0x0000000000087805 */ /* 0x000fe2000001ff00 */
[----:B------:R-:W0:Y:S01]  /*0620*/  LDCU UR4, c[0x0][0x390] ;  /* 0x00007200ff0477ac */ /* 0x000e220008000800 */
[----:B------:R-:W1:Y:S05]  /*0630*/  LDCU UR5, c[0x0][0x390] ;  /* 0x00007200ff0577ac */ /* 0x000e6a0008000800 */
.L_x_5:
[----:B------:R-:W-:-:S08]  /*0640*/  DMUL R10, R6, R6 ;  /* 0x00000006060a7228 */ /* 0x000fd00000000000 */
[C---:B------:R-:W-:Y:S02]  /*0650*/  DFMA R10, R8.reuse, R8, -R10 ;  /* 0x00000008080a722b */ /* 0x040fe4000000080a */
[----:B------:R-:W-:-:S06]  /*0660*/  DADD R8, R8, R8 ;  /* 0x0000000008087229 */ /* 0x000fcc0000000008 */
[----:B------:R-:W-:Y:S02]  /*0670*/  DADD R10, R2, R10 ;  /* 0x00000000020a7229 */ /* 0x000fe4000000000a */
[----:B------:R-:W-:-:S06]  /*0680*/  DFMA R6, R8, R6, R4 ;  /* 0x000000060806722b */ /* 0x000fcc0000000004 */
[----:B------:R-:W-:-:S08]  /*0690*/  DMUL R8, R10, R10 ;  /* 0x0000000a0a087228 */ /* 0x000fd00000000000 */
[----:B------:R-:W-:-:S08]  /*06a0*/  DFMA R8, R6, R6, R8 ;  /* 0x000000060608722b */ /* 0x000fd00000000008 */
[----:B------:R-:W-:-:S14]  /*06b0*/  DSETP.GT.AND P0, PT, R8, 4, PT ;  /* 0x401000000800742a */ /* 0x000fdc0003f04000 */
[----:B------:R-:W-:Y:S05]  /*06c0*/  @P0 BRA `(.L_x_4) ;  /* 0x0000000000180947 */ /* 0x000fea0003800000 */
[----:B------:R-:W-:Y:S02]  /*06d0*/  VIADD R0, R0, 0x1 ;  /* 0x0000000100007836 */ /* 0x000fe40000000000 */
[----:B------:R-:W-:Y:S02]  /*06e0*/  IMAD.MOV.U32 R8, RZ, RZ, R10 ;  /* 0x000000ffff087224 */ /* 0x000fe400078e000a */
[----:B------:R-:W-:Y:S01]  /*06f0*/  IMAD.MOV.U32 R9, RZ, RZ, R11 ;  /* 0x000000ffff097224 */ /* 0x000fe200078e000b */
[----:B-1----:R-:W-:-:S13]  /*0700*/  ISETP.NE.AND P0, PT, R0, UR5, PT ;  /* 0x0000000500007c0c */ /* 0x002fda000bf05270 */
[----:B------:R-:W-:Y:S05]  /*0710*/  @P0 BRA `(.L_x_5) ;  /* 0xfffffffc00c80947 */ /* 0x000fea000383ffff */
[----:B0-----:R-:W-:-:S07]  /*0720*/  IMAD.U32 R0, RZ, RZ, UR4 ;  /* 0x00000004ff007e24 */ /* 0x001fce000f8e00ff */
.L_x_4:
[----:B01----:R-:W-:Y:S05]  /*0730*/  BSYNC.RECONVERGENT B0 ;  /* 0x0000000000007941 */ /* 0x003fea0003800200 */
.L_x_3:
[----:B------:R-:W-:-:S07]  /*0740*/  IMAD R6, R0, 0xff, RZ ;  /* 0x000000ff00067824 */ /* 0x000fce00078e02ff */
.L_x_2:
[----:B------:R-:W0:Y:S01]  /*0750*/  LDC R9, c[0x0][0x390] ;  /* 0x0000e400ff097b82 */ /* 0x000e220000000800 */
[----:B------:R-:W1:Y:S01]  /*0760*/  LDCU.64 UR6, c[0x0][0x380] ;  /* 0x00007000ff0677ac */ /* 0x000e620008000a00 */
[----:B------:R-:W2:Y:S01]  /*0770*/  LDCU.64 UR4, c[0x0][0x358] ;  /* 0x00006b00ff0477ac */ /* 0x000ea20008000a00 */
[----:B0-----:R-:W-:-:S04]  /*0780*/  IABS R5, R9 ;  /* 0x0000000900057213 */ /* 0x001fc80000000000 */
[----:B------:R-:W0:Y:S08]  /*0790*/  I2F.RP R0, R5 ;  /* 0x0000000500007306 */ /* 0x000e300000209400 */
[----:B0-----:R-:W0:Y:S02]  /*07a0*/  MUFU.RCP R0, R0 ;  /* 0x0000000000007308 */ /* 0x001e240000001000 */
[----:B0-----:R-:W-:-:S06]  /*07b0*/  VIADD R2, R0, 0xffffffe ;  /* 0x0ffffffe00027836 */ /* 0x001fcc0000000000 */
[----:B------:R0:W3:Y:S02]  /*07c0*/  F2I.FTZ.U32.TRUNC.NTZ R3, R2 ;  /* 0x0000000200037305 */ /* 0x0000e4000021f000 */
[----:B0-----:R-:W-:Y:S01]  /*07d0*/  MOV R2, RZ ;  /* 0x000000ff00027202 */ /* 0x001fe20000000f00 */
[----:B---3--:R-:W-:-:S04]  /*07e0*/  IMAD.MOV R4, RZ, RZ, -R3 ;  /* 0x000000ffff047224 */ /* 0x008fc800078e0a03 */
[----:B------:R-:W-:Y:S01]  /*07f0*/  IMAD R7, R4, R5, RZ ;  /* 0x0000000504077224 */ /* 0x000fe200078e02ff */
[----:B------:R-:W-:Y:S02]  /*0800*/  IABS R4, R6 ;  /* 0x0000000600047213 */ /* 0x000fe40000000000 */
[----:B------:R-:W-:Y:S01]  /*0810*/  LOP3.LUT R6, R6, R9, RZ, 0x3c, !PT ;  /* 0x0000000906067212 */ /* 0x000fe200078e3cff */
[----:B------:R-:W-:-:S03]  /*0820*/  IMAD.HI.U32 R3, R3, R7, R2 ;  /* 0x0000000703037227 */ /* 0x000fc600078e0002 */
[----:B------:R-:W-:-:S03]  /*0830*/  ISETP.GE.AND P1, PT, R6, RZ, PT ;  /* 0x000000ff0600720c */ /* 0x000fc60003f26270 */
[----:B------:R-:W-:-:S04]  /*0840*/  IMAD.HI.U32 R3, R3, R4, RZ ;  /* 0x0000000403037227 */ /* 0x000fc800078e00ff */
[----:B------:R-:W-:-:S04]  /*0850*/  IMAD.MOV R0, RZ, RZ, -R3 ;  /* 0x000000ffff007224 */ /* 0x000fc800078e0a03 */
[----:B------:R-:W-:-:S05]  /*0860*/  IMAD R0, R5, R0, R4 ;  /* 0x0000000005007224 */ /* 0x000fca00078e0204 */
[----:B------:R-:W-:-:S13]  /*0870*/  ISETP.GT.U32.AND P2, PT, R5, R0, PT ;  /* 0x000000000500720c */ /* 0x000fda0003f44070 */
[----:B------:R-:W-:Y:S02]  /*0880*/  @!P2 IMAD.IADD R0, R0, 0x1, -R5 ;  /* 0x000000010000a824 */ /* 0x000fe400078e0a05 */
[----:B------:R-:W-:Y:S01]  /*0890*/  @!P2 VIADD R3, R3, 0x1 ;  /* 0x000000010303a836 */ /* 0x000fe20000000000 */
[----:B------:R-:W-:Y:S02]  /*08a0*/  ISETP.NE.AND P2, PT, R9, RZ, PT ;  /* 0x000000ff0900720c */ /* 0x000fe40003f45270 */
[----:B------:R-:W-:-:S13]  /*08b0*/  ISETP.GE.U32.AND P0, PT, R0, R5, PT ;  /* 0x000000050000720c */ /* 0x000fda0003f06070 */
[----:B------:R-:W-:Y:S01]  /*08c0*/  @P0 VIADD R3, R3, 0x1 ;  /* 0x0000000103030836 */ /* 0x000fe20000000000 */
[----:B-1----:R-:W-:-:S03]  /*08d0*/  IADD3 R2, P0, PT, R13, UR6, RZ ;  /* 0x000000060d027c10 */ /* 0x002fc6000ff1e0ff */
[----:B------:R-:W-:Y:S01]  /*08e0*/  IMAD.MOV.U32 R5, RZ, RZ, R3 ;  /* 0x000000ffff057224 */ /* 0x000fe200078e0003 */
[----:B------:R-:W-:-:S03]  /*08f0*/  LEA.HI.X.SX32 R3, R13, UR7, 0x1, P0 ;  /* 0x000000070d037c11 */ /* 0x000fc600080f0eff */
[----:B------:R-:W-:Y:S01]  /*0900*/  @!P1 IMAD.MOV R5, RZ, RZ, -R5 ;  /* 0x000000ffff059224 */ /* 0x000fe200078e0a05 */
[----:B------:R-:W-:-:S05]  /*0910*/  @!P2 LOP3.LUT R5, RZ, R9, RZ, 0x33, !PT ;  /* 0x00000009ff05a212 */ /* 0x000fca00078e33ff */
[----:B--2---:R-:W-:Y:S01]  /*0920*/  STG.E.U8 desc[UR4][R2.64], R5 ;  /* 0x0000000502007986 */ /* 0x004fe2000c101104 */
[----:B------:R-:W-:Y:S05]  /*0930*/  EXIT ;  /* 0x000000000000794d */ /* 0x000fea0003800000 */
        .weak           $__internal_0_$__cuda_sm20_div_rn_f64_full
        .type           $__internal_0_$__cuda_sm20_div_rn_f64_full,@function
        .size           $__internal_0_$__cuda_sm20_div_rn_f64_full,(.L_x_12 - $__internal_0_$__cuda_sm20_div_rn_f64_full)
$__internal_0_$__cuda_sm20_div_rn_f64_full:
[C---:B------:R-:W-:Y:S01]  /*0940*/  FSETP.GEU.AND P0, PT, |R9|.reuse, 1.469367938527859385e-39, PT ;  /* 0x001000000900780b */ /* 0x040fe20003f0e200 */
[--C-:B------:R-:W-:Y:S01]  /*0950*/  IMAD.MOV.U32 R8, RZ, RZ, R4.reuse ;  /* 0x000000ffff087224 */ /* 0x100fe200078e0004 */
[C---:B------:R-:W-:Y:S01]  /*0960*/  LOP3.LUT R10, R9.reuse, 0x800fffff, RZ, 0xc0, !PT ;  /* 0x800fffff090a7812 */ /* 0x040fe200078ec0ff */
[----:B------:R-:W-:Y:S01]  /*0970*/  IMAD.MOV.U32 R7, RZ, RZ, R19 ;  /* 0x000000ffff077224 */ /* 0x000fe200078e0013 */
[----:B------:R-:W-:Y:S01]  /*0980*/  MOV R16, 0x1 ;  /* 0x0000000100107802 */ /* 0x000fe20000000f00 */
[----:B------:R-:W-:Y:S01]  /*0990*/  IMAD.MOV.U32 R15, RZ, RZ, 0x1ca00000 ;  /* 0x1ca00000ff0f7424 */ /* 0x000fe200078e00ff */
[----:B------:R-:W-:Y:S01]  /*09a0*/  LOP3.LUT R11, R10, 0x3ff00000, RZ, 0xfc, !PT ;  /* 0x3ff000000a0b7812 */ /* 0x000fe200078efcff */
[----:B------:R-:W-:Y:S01]  /*09b0*/  IMAD.MOV.U32 R10, RZ, RZ, R4 ;  /* 0x000000ffff0a7224 */ /* 0x000fe200078e0004 */
[----:B------:R-:W-:Y:S01]  /*09c0*/  LOP3.LUT R21, R9, 0x7ff00000, RZ, 0xc0, !PT ;  /* 0x7ff0000009157812 */ /* 0x000fe200078ec0ff */
[----:B------:R-:W-:Y:S01]  /*09d0*/  IMAD.MOV.U32 R6, RZ, RZ, R18 ;  /* 0x000000ffff067224 */ /* 0x000fe200078e0012 */
[----:B------:R-:W-:-:S03]  /*09e0*/  LOP3.LUT R20, R7, 0x7ff00000, RZ, 0xc0, !PT ;  /* 0x7ff0000007147812 */ /* 0x000fc600078ec0ff */
[----:B------:R-:W-:Y:S01]  /*09f0*/  @!P0 DMUL R10, R8, 8.98846567431157953865e+307 ;  /* 0x7fe00000080a8828 */ /* 0x000fe20000000000 */
[----:B------:R-:W-:Y:S01]  /*0a00*/  ISETP.GE.U32.AND P1, PT, R20, R21, PT ;  /* 0x000000151400720c */ /* 0x000fe20003f26070 */
[----:B------:R-:W-:-:S04]  /*0a10*/  IMAD.MOV.U32 R24, RZ, RZ, R20 ;  /* 0x000000ffff187224 */ /* 0x000fc800078e0014 */
[----:B------:R-:W0:Y:S02]  /*0a20*/  MUFU.RCP64H R17, R11 ;  /* 0x0000000b00117308 */ /* 0x000e240000001800 */
[----:B0-----:R-:W-:-:S08]  /*0a30*/  DFMA R4, R16, -R10, 1 ;  /* 0x3ff000001004742b */ /* 0x001fd0000000080a */
[----:B------:R-:W-:-:S08]  /*0a40*/  DFMA R4, R4, R4, R4 ;  /* 0x000000040404722b */ /* 0x000fd00000000004 */
[----:B------:R-:W-:Y:S01]  /*0a50*/  DFMA R16, R16, R4, R16 ;  /* 0x000000041010722b */ /* 0x000fe20000000010 */
[----:B------:R-:W-:Y:S01]  /*0a60*/  SEL R5, R15, 0x63400000, !P1 ;  /* 0x634000000f057807 */ /* 0x000fe20004800000 */
[----:B------:R-:W-:Y:S01]  /*0a70*/  IMAD.MOV.U32 R4, RZ, RZ, R6 ;  /* 0x000000ffff047224 */ /* 0x000fe200078e0006 */
[----:B------:R-:W-:Y:S02]  /*0a80*/  FSETP.GEU.AND P1, PT, |R7|, 1.469367938527859385e-39, PT ;  /* 0x001000000700780b */ /* 0x000fe40003f2e200 */
[----:B------:R-:W-:-:S03]  /*0a90*/  LOP3.LUT R5, R5, 0x800fffff, R7, 0xf8, !PT ;  /* 0x800fffff05057812 */ /* 0x000fc600078ef807 */
[----:B------:R-:W-:-:S08]  /*0aa0*/  DFMA R18, R16, -R10, 1 ;  /* 0x3ff000001012742b */ /* 0x000fd0000000080a */
[----:B------:R-:W-:Y:S01]  /*0ab0*/  DFMA R16, R16, R18, R16 ;  /* 0x000000121010722b */ /* 0x000fe20000000010 */
[----:B------:R-:W-:Y:S10]  /*0ac0*/  @P1 BRA `(.L_x_6) ;  /* 0x0000000000201947 */ /* 0x000ff40003800000 */
[----:B------:R-:W-:Y:S01]  /*0ad0*/  LOP3.LUT R19, R9, 0x7ff00000, RZ, 0xc0, !PT ;  /* 0x7ff0000009137812 */ /* 0x000fe200078ec0ff */
[----:B------:R-:W-:-:S03]  /*0ae0*/  IMAD.MOV.U32 R18, RZ, RZ, RZ ;  /* 0x000000ffff127224 */ /* 0x000fc600078e00ff */
[----:B------:R-:W-:-:S04]  /*0af0*/  ISETP.GE.U32.AND P1, PT, R20, R19, PT ;  /* 0x000000131400720c */ /* 0x000fc80003f26070 */
[----:B------:R-:W-:-:S04]  /*0b00*/  SEL R19, R15, 0x63400000, !P1 ;  /* 0x634000000f137807 */ /* 0x000fc80004800000 */
[----:B------:R-:W-:-:S04]  /*0b10*/  LOP3.LUT R19, R19, 0x80000000, R7, 0xf8, !PT ;  /* 0x8000000013137812 */ /* 0x000fc800078ef807 */
[----:B------:R-:W-:-:S06]  /*0b20*/  LOP3.LUT R19, R19, 0x100000, RZ, 0xfc, !PT ;  /* 0x0010000013137812 */ /* 0x000fcc00078efcff */
[----:B------:R-:W-:-:S10]  /*0b30*/  DFMA R4, R4, 2, -R18 ;  /* 0x400000000404782b */ /* 0x000fd40000000812 */
[----:B------:R-:W-:-:S07]  /*0b40*/  LOP3.LUT R24, R5, 0x7ff00000, RZ, 0xc0, !PT ;  /* 0x7ff0000005187812 */ /* 0x000fce00078ec0ff */
.L_x_6:
[----:B------:R-:W-:Y:S01]  /*0b50*/  VIADD R25, R24, 0xffffffff ;  /* 0xffffffff18197836 */ /* 0x000fe20000000000 */
[----:B------:R-:W-:Y:S01]  /*0b60*/  @!P0 LOP3.LUT R21, R11, 0x7ff00000, RZ, 0xc0, !PT ;  /* 0x7ff000000b158812 */ /* 0x000fe200078ec0ff */
[----:B------:R-:W-:-:S03]  /*0b70*/  DMUL R18, R16, R4 ;  /* 0x0000000410127228 */ /* 0x000fc60000000000 */
[----:B------:R-:W-:Y:S01]  /*0b80*/  ISETP.GT.U32.AND P0, PT, R25, 0x7feffffe, PT ;  /* 0x7feffffe1900780c */ /* 0x000fe20003f04070 */
[----:B------:R-:W-:-:S04]  /*0b90*/  VIADD R25, R21, 0xffffffff ;  /* 0xffffffff15197836 */ /* 0x000fc80000000000 */
[----:B------:R-:W-:Y:S01]  /*0ba0*/  DFMA R22, R18, -R10, R4 ;  /* 0x8000000a1216722b */ /* 0x000fe20000000004 */
[----:B------:R-:W-:-:S07]  /*0bb0*/  ISETP.GT.U32.OR P0, PT, R25, 0x7feffffe, P0 ;  /* 0x7feffffe1900780c */ /* 0x000fce0000704470 */
[----:B------:R-:W-:-:S06]  /*0bc0*/  DFMA R16, R16, R22, R18 ;  /* 0x000000161010722b */ /* 0x000fcc0000000012 */
[----:B------:R-:W-:Y:S05]  /*0bd0*/  @P0 BRA `(.L_x_7) ;  /* 0x00000000006c0947 */ /* 0x000fea0003800000 */
[----:B------:R-:W-:-:S04]  /*0be0*/  LOP3.LUT R7, R9, 0x7ff00000, RZ, 0xc0, !PT ;  /* 0x7ff0000009077812 */ /* 0x000fc800078ec0ff */
[CC--:B------:R-:W-:Y:S02]  /*0bf0*/  VIADDMNMX R6, R20.reuse, -R7.reuse, 0xb9600000, !PT ;  /* 0xb960000014067446 */ /* 0x0c0fe40007800907 */
[----:B------:R-:W-:Y:S01]  /*0c00*/  ISETP.GE.U32.AND P0, PT, R20, R7, PT ;  /* 0x000000071400720c */ /* 0x000fe20003f06070 */
[----:B------:R-:W-:Y:S01]  /*0c10*/  IMAD.MOV.U32 R20, RZ, RZ, RZ ;  /* 0x000000ffff147224 */ /* 0x000fe200078e00ff */
[----:B------:R-:W-:Y:S02]  /*0c20*/  VIMNMX R6, PT, PT, R6, 0x46a00000, PT ;  /* 0x46a0000006067848 */ /* 0x000fe40003fe0100 */
[----:B------:R-:W-:-:S04]  /*0c30*/  SEL R15, R15, 0x63400000, !P0 ;  /* 0x634000000f0f7807 */ /* 0x000fc80004000000 */
[----:B------:R-:W-:-:S05]  /*0c40*/  IADD3 R6, PT, PT, -R15, R6, RZ ;  /* 0x000000060f067210 */ /* 0x000fca0007ffe1ff */
[----:B------:R-:W-:-:S06]  /*0c50*/  VIADD R21, R6, 0x7fe00000 ;  /* 0x7fe0000006157836 */ /* 0x000fcc0000000000 */
[----:B------:R-:W-:-:S10]  /*0c60*/  DMUL R18, R16, R20 ;  /* 0x0000001410127228 */ /* 0x000fd40000000000 */
[----:B------:R-:W-:-:S13]  /*0c70*/  FSETP.GTU.AND P0, PT, |R19|, 1.469367938527859385e-39, PT ;  /* 0x001000001300780b */ /* 0x000fda0003f0c200 */
[----:B------:R-:W-:Y:S05]  /*0c80*/  @P0 BRA `(.L_x_8) ;  /* 0x0000000000940947 */ /* 0x000fea0003800000 */
[----:B------:R-:W-:Y:S01]  /*0c90*/  DFMA R4, R16, -R10, R4 ;  /* 0x8000000a1004722b */ /* 0x000fe20000000004 */
[----:B------:R-:W-:-:S09]  /*0ca0*/  IMAD.MOV.U32 R20, RZ, RZ, RZ ;  /* 0x000000ffff147224 */ /* 0x000fd200078e00ff */
[C---:B------:R-:W-:Y:S02]  /*0cb0*/  FSETP.NEU.AND P0, PT, R5.reuse, RZ, PT ;  /* 0x000000ff0500720b */ /* 0x040fe40003f0d000 */
[----:B------:R-:W-:-:S04]  /*0cc0*/  LOP3.LUT R9, R5, 0x80000000, R9, 0x48, !PT ;  /* 0x8000000005097812 */ /* 0x000fc800078e4809 */
[----:B------:R-:W-:-:S07]  /*0cd0*/  LOP3.LUT R21, R9, R21, RZ, 0xfc, !PT ;  /* 0x0000001509157212 */ /* 0x000fce00078efcff */
[----:B------:R-:W-:Y:S05]  /*0ce0*/  @!P0 BRA `(.L_x_8) ;  /* 0x00000000007c8947 */ /* 0x000fea0003800000 */
[----:B------:R-:W-:Y:S02]  /*0cf0*/  IMAD.MOV R5, RZ, RZ, -R6 ;  /* 0x000000ffff057224 */ /* 0x000fe400078e0a06 */
[----:B------:R-:W-:-:S06]  /*0d00*/  IMAD.MOV.U32 R4, RZ, RZ, RZ ;  /* 0x000000ffff047224 */ /* 0x000fcc00078e00ff */
[----:B------:R-:W-:Y:S02]  /*0d10*/  DFMA R4, R18, -R4, R16 ;  /* 0x800000041204722b */ /* 0x000fe40000000010 */
[----:B------:R-:W-:-:S04]  /*0d20*/  DMUL.RP R16, R16, R20 ;  /* 0x0000001410107228 */ /* 0x000fc80000008000 */
[----:B------:R-:W-:-:S04]  /*0d30*/  IADD3 R4, PT, PT, -R6, -0x43300000, RZ ;  /* 0xbcd0000006047810 */ /* 0x000fc80007ffe1ff */
[----:B------:R-:W-:Y:S02]  /*0d40*/  FSETP.NEU.AND P0, PT, |R5|, R4, PT ;  /* 0x000000040500720b */ /* 0x000fe40003f0d200 */
[----:B------:R-:W-:Y:S02]  /*0d50*/  LOP3.LUT R9, R17, R9, RZ, 0x3c, !PT ;  /* 0x0000000911097212 */ /* 0x000fe400078e3cff */
[----:B------:R-:W-:Y:S02]  /*0d60*/  FSEL R18, R16, R18, !P0 ;  /* 0x0000001210127208 */ /* 0x000fe40004000000 */
[----:B------:R-:W-:Y:S01]  /*0d70*/  FSEL R19, R9, R19, !P0 ;  /* 0x0000001309137208 */ /* 0x000fe20004000000 */
[----:B------:R-:W-:Y:S06]  /*0d80*/  BRA `(.L_x_8) ;  /* 0x0000000000547947 */ /* 0x000fec0003800000 */
.L_x_7:
[----:B------:R-:W-:-:S14]  /*0d90*/  DSETP.NAN.AND P0, PT, R6, R6, PT ;  /* 0x000000060600722a */ /* 0x000fdc0003f08000 */
[----:B------:R-:W-:Y:S05]  /*0da0*/  @P0 BRA `(.L_x_9) ;  /* 0x0000000000440947 */ /* 0x000fea0003800000 */
[----:B------:R-:W-:-:S14]  /*0db0*/  DSETP.NAN.AND P0, PT, R8, R8, PT ;  /* 0x000000080800722a */ /* 0x000fdc0003f08000 */
[----:B------:R-:W-:Y:S05]  /*0dc0*/  @P0 BRA `(.L_x_10) ;  /* 0x0000000000300947 */ /* 0x000fea0003800000 */
[----:B------:R-:W-:Y:S01]  /*0dd0*/  ISETP.NE.AND P0, PT, R24, R21, PT ;  /* 0x000000151800720c */ /* 0x000fe20003f05270 */
[----:B------:R-:W-:Y:S02]  /*0de0*/  IMAD.MOV.U32 R18, RZ, RZ, 0x0 ;  /* 0x00000000ff127424 */ /* 0x000fe400078e00ff */
[----:B------:R-:W-:-:S10]  /*0df0*/  IMAD.MOV.U32 R19, RZ, RZ, -0x80000 ;  /* 0xfff80000ff137424 */ /* 0x000fd400078e00ff */
[----:B------:R-:W-:Y:S05]  /*0e00*/  @!P0 BRA `(.L_x_8) ;  /* 0x0000000000348947 */ /* 0x000fea0003800000 */
[----:B------:R-:W-:Y:S02]  /*0e10*/  ISETP.NE.AND P0, PT, R24, 0x7ff00000, PT ;  /* 0x7ff000001800780c */ /* 0x000fe40003f05270 */
[----:B------:R-:W-:Y:S02]  /*0e20*/  LOP3.LUT R19, R7, 0x80000000, R9, 0x48, !PT ;  /* 0x8000000007137812 */ /* 0x000fe400078e4809 */
[----:B------:R-:W-:-:S13]  /*0e30*/  ISETP.EQ.OR P0, PT, R21, RZ, !P0 ;  /* 0x000000ff1500720c */ /* 0x000fda0004702670 */
[----:B------:R-:W-:Y:S01]  /*0e40*/  @P0 LOP3.LUT R4, R19, 0x7ff00000, RZ, 0xfc, !PT ;  /* 0x7ff0000013040812 */ /* 0x000fe200078efcff */
[----:B------:R-:W-:Y:S01]  /*0e50*/  @!P0 IMAD.MOV.U32 R18, RZ, RZ, RZ ;  /* 0x000000ffff128224 */ /* 0x000fe200078e00ff */
[----:B------:R-:W-:-:S03]  /*0e60*/  @P0 MOV R18, RZ ;  /* 0x000000ff00120202 */ /* 0x000fc60000000f00 */
[----:B------:R-:W-:Y:S01]  /*0e70*/  @P0 IMAD.MOV.U32 R19, RZ, RZ, R4 ;  /* 0x000000ffff130224 */ /* 0x000fe200078e0004 */
[----:B------:R-:W-:Y:S06]  /*0e80*/  BRA `(.L_x_8) ;  /* 0x0000000000147947 */ /* 0x000fec0003800000 */
.L_x_10:
[----:B------:R-:W-:Y:S01]  /*0e90*/  LOP3.LUT R19, R9, 0x80000, RZ, 0xfc, !PT ;  /* 0x0008000009137812 */ /* 0x000fe200078efcff */
[----:B------:R-:W-:Y:S01]  /*0ea0*/  IMAD.MOV.U32 R18, RZ, RZ, R8 ;  /* 0x000000ffff127224 */ /* 0x000fe200078e0008 */
[----:B------:R-:W-:Y:S06]  /*0eb0*/  BRA `(.L_x_8) ;  /* 0x0000000000087947 */ /* 0x000fec0003800000 */
.L_x_9:
[----:B------:R-:W-:Y:S01]  /*0ec0*/  LOP3.LUT R19, R7, 0x80000, RZ, 0xfc, !PT ;  /* 0x0008000007137812 */ /* 0x000fe200078efcff */
[----:B------:R-:W-:-:S07]  /*0ed0*/  IMAD.MOV.U32 R18, RZ, RZ, R6 ;  /* 0x000000ffff127224 */ /* 0x000fce00078e0006 */
.L_x_8:
[----:B------:R-:W-:Y:S02]  /*0ee0*/  IMAD.MOV.U32 R15, RZ, RZ, 0x0 ;  /* 0x00000000ff0f7424 */ /* 0x000fe400078e00ff */
[----:B------:R-:W-:Y:S02]  /*0ef0*/  IMAD.MOV.U32 R4, RZ, RZ, R18 ;  /* 0x000000ffff047224 */ /* 0x000fe400078e0012 */
[----:B------:R-:W-:Y:S01]  /*0f00*/  IMAD.MOV.U32 R5, RZ, RZ, R19 ;  /* 0x000000ffff057224 */ /* 0x000fe200078e0013 */
[----:B------:R-:W-:Y:S06]  /*0f10*/  RET.REL.NODEC R14 `(_Z7ComputePciiidddd) ;  /* 0xfffffff00e387950 */ /* 0x000fec0003c3ffff */
.L_x_11:
[----:B------:R-:W-:-:S00]  /*0f20*/  BRA `(.L_x_11) ;  /* 0xfffffffc00fc7947 */ /* 0x000fc0000383ffff */
[----:B------:R-:W-:-:S00]  /*0f30*/  NOP ;  /* 0x0000000000007918 */ /* 0x000fc00000000000 */
        /* <DEDUP_REMOVED lines=12> */
.L_x_12:


//--------------------- .nv.shared.reserved.0     --------------------------
	.section	.nv.shared.reserved.0,"aw",@nobits
	.weak		__nv_reservedSMEM_offset_0_alias
	.size		__nv_reservedSMEM_offset_0_alias, 0, 64
	.other		__nv_reservedSMEM_offset_0_alias,@"STO_CUDA_RESERVED_SHARED STV_DEFAULT"
__nv_reservedSMEM_offset_0_alias:
	.zero		0
	.zero		64


//--------------------- .nv.constant0._Z7ComputePciiidddd --------------------------
	.section	.nv.constant0._Z7ComputePciiidddd,"a",@progbits
	.sectionflags	@""
	.align	4
.nv.constant0._Z7ComputePciiidddd:
	.zero		952


//--------------------- SYMBOLS --------------------------

	.type		.nv.reservedSmem.offset0,@object
	.size		.nv.reservedSmem.offset0,0x4
